//
// Generated by NVIDIA NVVM Compiler
//
// Compiler Build ID: CL-36424714
// Cuda compilation tools, release 13.0, V13.0.88
// Based on NVVM 20.0.0
//

.version 9.0
.target sm_100
.address_size 64

	// .globl	_Z11compute_gpuPKfPfi

.visible .entry _Z11compute_gpuPKfPfi(
	.param .u64 .ptr .align 1 _Z11compute_gpuPKfPfi_param_0,
	.param .u64 .ptr .align 1 _Z11compute_gpuPKfPfi_param_1,
	.param .u32 _Z11compute_gpuPKfPfi_param_2
)
{
	.reg .pred 	%p<2>;
	.reg .b32 	%r<6>;
	.reg .b32 	%f<3>;
	.reg .b64 	%rd<8>;

	ld.param.u64 	%rd1, [_Z11compute_gpuPKfPfi_param_0];
	ld.param.u64 	%rd2, [_Z11compute_gpuPKfPfi_param_1];
	ld.param.u32 	%r2, [_Z11compute_gpuPKfPfi_param_2];
	mov.u32 	%r3, %ctaid.x;
	mov.u32 	%r4, %ntid.x;
	mov.u32 	%r5, %tid.x;
	mad.lo.s32 	%r1, %r3, %r4, %r5;
	setp.ge.s32 	%p1, %r1, %r2;
	@%p1 bra 	$L__BB0_2;
	cvta.to.global.u64 	%rd3, %rd1;
	cvta.to.global.u64 	%rd4, %rd2;
	mul.wide.s32 	%rd5, %r1, 4;
	add.s64 	%rd6, %rd3, %rd5;
	ld.global.f32 	%f1, [%rd6];
	fma.rn.f32 	%f2, %f1, %f1, 0f3F800000;
	add.s64 	%rd7, %rd4, %rd5;
	st.global.f32 	[%rd7], %f2;
$L__BB0_2:
	ret;

}


// ===== COMPILED SASS (sm_100) =====

	.target	sm_100

	.elftype	@"ET_EXEC"


//--------------------- .note.nv.tkinfo           --------------------------
	.section	.note.nv.tkinfo,"",@"SHT_NOTE"
	.sectionflags	@"SHF_NOTE_NV_TKINFO"
	.tkinfo
        /*0018*/ 	.word	0x00000002
        /*0030*/ 	.string	""
        /*0030*/ 	.string	"ptxas"
        /*0030*/ 	.string	"Cuda compilation tools, release 13.0, V13.0.88"
        /*0030*/ 	.string	"Build cuda_13.0.r13.0/compiler.36424714_0"
        /*0030*/ 	.string	"-arch sm_100 -m 64 "



//--------------------- .note.nv.cuinfo           --------------------------
	.section	.note.nv.cuinfo,"",@"SHT_NOTE"
	.sectionflags	@"SHF_NOTE_NV_CUINFO"
        /*0018*/ 	.short	0x0002
        /*001a*/ 	.short	0x0064
        /*001c*/ 	.short	0x0082
	.zero		2


//--------------------- .nv.info                  --------------------------
	.section	.nv.info,"",@"SHT_CUDA_INFO"
	.align	4


	//----- nvinfo : EIATTR_REGCOUNT
	.align		4
        /*0000*/ 	.byte	0x04, 0x2f
        /*0002*/ 	.short	(.L_1 - .L_0)
	.align		4
.L_0:
        /*0004*/ 	.word	index@(_Z11compute_gpuPKfPfi)
        /*0008*/ 	.word	0x0000000a


	//----- nvinfo : EIATTR_FRAME_SIZE
	.align		4
.L_1:
        /*000c*/ 	.byte	0x04, 0x11
        /*000e*/ 	.short	(.L_3 - .L_2)
	.align		4
.L_2:
        /*0010*/ 	.word	index@(_Z11compute_gpuPKfPfi)
        /*0014*/ 	.word	0x00000000


	//----- nvinfo : EIATTR_MIN_STACK_SIZE
	.align		4
.L_3:
        /*0018*/ 	.byte	0x04, 0x12
        /*001a*/ 	.short	(.L_5 - .L_4)
	.align		4
.L_4:
        /*001c*/ 	.word	index@(_Z11compute_gpuPKfPfi)
        /*0020*/ 	.word	0x00000000
.L_5:


//--------------------- .nv.compat                --------------------------
	.section	.nv.compat,"",@"SHT_CUDA_COMPAT_INFO"
	.align	4
        /*0000*/ 	.byte	0x02, 0x09, 0x00, 0x00, 0x02, 0x02, 0x01, 0x00, 0x02, 0x05, 0x05, 0x00, 0x03, 0x07, 0x01, 0x01
        /*0010*/ 	.byte	0x02, 0x03, 0x00, 0x00, 0x02, 0x06, 0x01, 0x00, 0x04, 0x0b, 0x08, 0x00, 0x09, 0x00, 0x00, 0x00
        /*0020*/ 	.byte	0x00, 0x00, 0x00, 0x00


//--------------------- .nv.info._Z11compute_gpuPKfPfi --------------------------
	.section	.nv.info._Z11compute_gpuPKfPfi,"",@"SHT_CUDA_INFO"
	.sectionflags	@""
	.align	4


	//----- nvinfo : EIATTR_CUDA_API_VERSION
	.align		4
        /*0000*/ 	.byte	0x04, 0x37
        /*0002*/ 	.short	(.L_7 - .L_6)
.L_6:
        /*0004*/ 	.word	0x00000082


	//----- nvinfo : EIATTR_KPARAM_INFO
	.align		4
.L_7:
        /*0008*/ 	.byte	0x04, 0x17
        /*000a*/ 	.short	(.L_9 - .L_8)
.L_8:
        /*000c*/ 	.word	0x00000000
        /*0010*/ 	.short	0x0002
        /*0012*/ 	.short	0x0010
        /*0014*/ 	.byte	0x00, 0xf0, 0x11, 0x00


	//----- nvinfo : EIATTR_KPARAM_INFO
	.align		4
.L_9:
        /*0018*/ 	.byte	0x04, 0x17
        /*001a*/ 	.short	(.L_11 - .L_10)
.L_10:
        /*001c*/ 	.word	0x00000000
        /*0020*/ 	.short	0x0001
        /*0022*/ 	.short	0x0008
        /*0024*/ 	.byte	0x00, 0xf5, 0x21, 0x00


	//----- nvinfo : EIATTR_KPARAM_INFO
	.align		4
.L_11:
        /*0028*/ 	.byte	0x04, 0x17
        /*002a*/ 	.short	(.L_13 - .L_12)
.L_12:
        /*002c*/ 	.word	0x00000000
        /*0030*/ 	.short	0x0000
        /*0032*/ 	.short	0x0000
        /*0034*/ 	.byte	0x00, 0xf5, 0x21, 0x00


	//----- nvinfo : EIATTR_SPARSE_MMA_MASK
	.align		4
.L_13:
        /*0038*/ 	.byte	0x03, 0x50
        /*003a*/ 	.short	0x0000


	//----- nvinfo : EIATTR_MAXREG_COUNT
	.align		4
        /*003c*/ 	.byte	0x03, 0x1b
        /*003e*/ 	.short	0x00ff


	//----- nvinfo : EIATTR_MERCURY_ISA_VERSION
	.align		4
        /*0040*/ 	.byte	0x03, 0x5f
        /*0042*/ 	.short	0x0101


	//----- nvinfo : EIATTR_VRC_CTA_INIT_COUNT
	.align		4
        /*0044*/ 	.byte	0x02, 0x4a
	.zero		1
	.zero		1


	//----- nvinfo : EIATTR_EXIT_INSTR_OFFSETS
	.align		4
        /*0048*/ 	.byte	0x04, 0x1c
        /*004a*/ 	.short	(.L_15 - .L_14)


	//   ....[0]....
.L_14:
        /*004c*/ 	.word	0x00000070


	//   ....[1]....
        /*0050*/ 	.word	0x00000100


	//----- nvinfo : EIATTR_CBANK_PARAM_SIZE
	.align		4
.L_15:
        /*0054*/ 	.byte	0x03, 0x19
        /*0056*/ 	.short	0x0014


	//----- nvinfo : EIATTR_PARAM_CBANK
	.align		4
        /*0058*/ 	.byte	0x04, 0x0a
        /*005a*/ 	.short	(.L_17 - .L_16)
	.align		4
.L_16:
        /*005c*/ 	.word	index@(.nv.constant0._Z11compute_gpuPKfPfi)
        /*0060*/ 	.short	0x0380
        /*0062*/ 	.short	0x0014


	//----- nvinfo : EIATTR_SW_WAR
	.align		4
.L_17:
        /*0064*/ 	.byte	0x04, 0x36
        /*0066*/ 	.short	(.L_19 - .L_18)
.L_18:
        /*0068*/ 	.word	0x00000008
.L_19:


//--------------------- .nv.callgraph             --------------------------
	.section	.nv.callgraph,"",@"SHT_CUDA_CALLGRAPH"
	.align	4
	.sectionentsize	8
	.align		4
        /*0000*/ 	.word	0x00000000
	.align		4
        /*0004*/ 	.word	0xffffffff
	.align		4
        /*0008*/ 	.word	0x00000000
	.align		4
        /*000c*/ 	.word	0xfffffffe
	.align		4
        /*0010*/ 	.word	0x00000000
	.align		4
        /*0014*/ 	.word	0xfffffffd
	.align		4
        /*0018*/ 	.word	0x00000000
	.align		4
        /*001c*/ 	.word	0xfffffffc


//--------------------- .text._Z11compute_gpuPKfPfi --------------------------
	.section	.text._Z11compute_gpuPKfPfi,"ax",@progbits
	.align	128
        .global         _Z11compute_gpuPKfPfi
        .type           _Z11compute_gpuPKfPfi,@function
        .size           _Z11compute_gpuPKfPfi,(.L_x_1 - _Z11compute_gpuPKfPfi)
        .other          _Z11compute_gpuPKfPfi,@"STO_CUDA_ENTRY STV_DEFAULT"
_Z11compute_gpuPKfPfi:
.text._Z11compute_gpuPKfPfi:
[----:B------:R-:W-:Y:S01]  /*0000*/  LDC R1, c[0x0][0x37c] ;  /* 0x0000df00ff017b82 */ /* 0x000fe20000000800 */
[----:B------:R-:W0:Y:S07]  /*0010*/  S2R R0, SR_TID.X ;  /* 0x0000000000007919 */ /* 0x000e2e0000002100 */
[----:B------:R-:W0:Y:S01]  /*0020*/  S2UR UR4, SR_CTAID.X ;  /* 0x00000000000479c3 */ /* 0x000e220000002500 */
[----:B------:R-:W1:Y:S07]  /*0030*/  LDCU UR5, c[0x0][0x390] ;  /* 0x00007200ff0577ac */ /* 0x000e6e0008000800 */
[----:B------:R-:W0:Y:S02]  /*0040*/  LDC R7, c[0x0][0x360] ;  /* 0x0000d800ff077b82 */ /* 0x000e240000000800 */
[----:B0-----:R-:W-:-:S05]  /*0050*/  IMAD R7, R7, UR4, R0 ;  /* 0x0000000407077c24 */ /* 0x001fca000f8e0200 */
[----:B-1----:R-:W-:-:S13]  /*0060*/  ISETP.GE.AND P0, PT, R7, UR5, PT ;  /* 0x0000000507007c0c */ /* 0x002fda000bf06270 */
[----:B------:R-:W-:Y:S05]  /*0070*/  @P0 EXIT ;  /* 0x000000000000094d */ /* 0x000fea0003800000 */
[----:B------:R-:W0:Y:S01]  /*0080*/  LDC.64 R2, c[0x0][0x380] ;  /* 0x0000e000ff027b82 */ /* 0x000e220000000a00 */
[----:B------:R-:W1:Y:S07]  /*0090*/  LDCU.64 UR4, c[0x0][0x358] ;  /* 0x00006b00ff0477ac */ /* 0x000e6e0008000a00 */
[----:B------:R-:W2:Y:S01]  /*00a0*/  LDC.64 R4, c[0x0][0x388] ;  /* 0x0000e200ff047b82 */ /* 0x000ea20000000a00 */
[----:B0-----:R-:W-:-:S06]  /*00b0*/  IMAD.WIDE R2, R7, 0x4, R2 ;  /* 0x0000000407027825 */ /* 0x001fcc00078e0202 */
[----:B-1----:R-:W3:Y:S01]  /*00c0*/  LDG.E R2, desc[UR4][R2.64] ;  /* 0x0000000402027981 */ /* 0x002ee2000c1e1900 */
[----:B--2---:R-:W-:-:S04]  /*00d0*/  IMAD.WIDE R4, R7, 0x4, R4 ;  /* 0x0000000407047825 */ /* 0x004fc800078e0204 */
[----:B---3--:R-:W-:-:S05]  /*00e0*/  FFMA R7, R2, R2, 1 ;  /* 0x3f80000002077423 */ /* 0x008fca0000000002 */
[----:B------:R-:W-:Y:S01]  /*00f0*/  STG.E desc[UR4][R4.64], R7 ;  /* 0x0000000704007986 */ /* 0x000fe2000c101904 */
[----:B------:R-:W-:Y:S05]  /*0100*/  EXIT ;  /* 0x000000000000794d */ /* 0x000fea0003800000 */
.L_x_0:
[----:B------:R-:W-:-:S00]  /*0110*/  BRA `(.L_x_0) ;  /* 0xfffffffc00fc7947 */ /* 0x000fc0000383ffff */
[----:B------:R-:W-:-:S00]  /*0120*/  NOP ;  /* 0x0000000000007918 */ /* 0x000fc00000000000 */
        /* <DEDUP_REMOVED lines=13> */
.L_x_1:


//--------------------- .nv.shared.reserved.0     --------------------------
	.section	.nv.shared.reserved.0,"aw",@nobits
	.weak		__nv_reservedSMEM_offset_0_alias
	.size		__nv_reservedSMEM_offset_0_alias, 0, 64
	.other		__nv_reservedSMEM_offset_0_alias,@"STO_CUDA_RESERVED_SHARED STV_DEFAULT"
__nv_reservedSMEM_offset_0_alias:
	.zero		0
	.zero		64


//--------------------- .nv.constant0._Z11compute_gpuPKfPfi --------------------------
	.section	.nv.constant0._Z11compute_gpuPKfPfi,"a",@progbits
	.sectionflags	@""
	.align	4
.nv.constant0._Z11compute_gpuPKfPfi:
	.zero		916


//--------------------- SYMBOLS --------------------------

	.type		.nv.reservedSmem.offset0,@object
	.size		.nv.reservedSmem.offset0,0x4
